//
// Generated by NVIDIA NVVM Compiler
//
// Compiler Build ID: CL-36424714
// Cuda compilation tools, release 13.0, V13.0.88
// Based on NVVM 20.0.0
//

.version 9.0
.target sm_100
.address_size 64

	// .globl	_Z6reducePfS_

.visible .entry _Z6reducePfS_(
	.param .u64 .ptr .align 1 _Z6reducePfS__param_0,
	.param .u64 .ptr .align 1 _Z6reducePfS__param_1
)
{
	.reg .pred 	%p<5>;
	.reg .b32 	%r<12>;
	.reg .b32 	%f<5>;
	.reg .b64 	%rd<13>;

	ld.param.u64 	%rd4, [_Z6reducePfS__param_0];
	ld.param.u64 	%rd3, [_Z6reducePfS__param_1];
	cvta.to.global.u64 	%rd5, %rd4;
	mov.u32 	%r1, %ctaid.x;
	mov.u32 	%r2, %ntid.x;
	mul.lo.s32 	%r6, %r1, %r2;
	mul.wide.u32 	%rd6, %r6, 4;
	add.s64 	%rd1, %rd5, %rd6;
	setp.lt.u32 	%p1, %r2, 2;
	@%p1 bra 	$L__BB0_5;
	mov.u32 	%r3, %tid.x;
	mul.wide.u32 	%rd7, %r3, 4;
	add.s64 	%rd2, %rd1, %rd7;
	mov.b32 	%r11, 1;
$L__BB0_2:
	shl.b32 	%r5, %r11, 1;
	add.s32 	%r8, %r5, -1;
	and.b32  	%r9, %r8, %r3;
	setp.ne.s32 	%p2, %r9, 0;
	@%p2 bra 	$L__BB0_4;
	mul.wide.s32 	%rd8, %r11, 4;
	add.s64 	%rd9, %rd2, %rd8;
	ld.global.f32 	%f1, [%rd9];
	ld.global.f32 	%f2, [%rd2];
	add.f32 	%f3, %f1, %f2;
	st.global.f32 	[%rd2], %f3;
$L__BB0_4:
	bar.sync 	0;
	setp.lt.u32 	%p3, %r5, %r2;
	mov.u32 	%r11, %r5;
	@%p3 bra 	$L__BB0_2;
$L__BB0_5:
	mov.u32 	%r10, %tid.x;
	setp.ne.s32 	%p4, %r10, 0;
	@%p4 bra 	$L__BB0_7;
	ld.global.f32 	%f4, [%rd1];
	cvta.to.global.u64 	%rd10, %rd3;
	mul.wide.u32 	%rd11, %r1, 4;
	add.s64 	%rd12, %rd10, %rd11;
	st.global.f32 	[%rd12], %f4;
$L__BB0_7:
	ret;

}


// ===== COMPILED SASS (sm_100) =====

	.target	sm_100

	.elftype	@"ET_EXEC"


//--------------------- .note.nv.tkinfo           --------------------------
	.section	.note.nv.tkinfo,"",@"SHT_NOTE"
	.sectionflags	@"SHF_NOTE_NV_TKINFO"
	.tkinfo
        /*0018*/ 	.word	0x00000002
        /*0030*/ 	.string	""
        /*0030*/ 	.string	"ptxas"
        /*0030*/ 	.string	"Cuda compilation tools, release 13.0, V13.0.88"
        /*0030*/ 	.string	"Build cuda_13.0.r13.0/compiler.36424714_0"
        /*0030*/ 	.string	"-arch sm_100 -m 64 "



//--------------------- .note.nv.cuinfo           --------------------------
	.section	.note.nv.cuinfo,"",@"SHT_NOTE"
	.sectionflags	@"SHF_NOTE_NV_CUINFO"
        /*0018*/ 	.short	0x0002
        /*001a*/ 	.short	0x0064
        /*001c*/ 	.short	0x0082
	.zero		2


//--------------------- .nv.info                  --------------------------
	.section	.nv.info,"",@"SHT_CUDA_INFO"
	.align	4


	//----- nvinfo : EIATTR_REGCOUNT
	.align		4
        /*0000*/ 	.byte	0x04, 0x2f
        /*0002*/ 	.short	(.L_1 - .L_0)
	.align		4
.L_0:
        /*0004*/ 	.word	index@(_Z6reducePfS_)
        /*0008*/ 	.word	0x00000010


	//----- nvinfo : EIATTR_FRAME_SIZE
	.align		4
.L_1:
        /*000c*/ 	.byte	0x04, 0x11
        /*000e*/ 	.short	(.L_3 - .L_2)
	.align		4
.L_2:
        /*0010*/ 	.word	index@(_Z6reducePfS_)
        /*0014*/ 	.word	0x00000000


	//----- nvinfo : EIATTR_MIN_STACK_SIZE
	.align		4
.L_3:
        /*0018*/ 	.byte	0x04, 0x12
        /*001a*/ 	.short	(.L_5 - .L_4)
	.align		4
.L_4:
        /*001c*/ 	.word	index@(_Z6reducePfS_)
        /*0020*/ 	.word	0x00000000
.L_5:


//--------------------- .nv.compat                --------------------------
	.section	.nv.compat,"",@"SHT_CUDA_COMPAT_INFO"
	.align	4
        /*0000*/ 	.byte	0x02, 0x09, 0x00, 0x00, 0x02, 0x02, 0x01, 0x00, 0x02, 0x05, 0x05, 0x00, 0x03, 0x07, 0x01, 0x01
        /*0010*/ 	.byte	0x02, 0x03, 0x00, 0x00, 0x02, 0x06, 0x01, 0x00, 0x04, 0x0b, 0x08, 0x00, 0x09, 0x00, 0x00, 0x00
        /*0020*/ 	.byte	0x00, 0x00, 0x00, 0x00


//--------------------- .nv.info._Z6reducePfS_    --------------------------
	.section	.nv.info._Z6reducePfS_,"",@"SHT_CUDA_INFO"
	.sectionflags	@""
	.align	4


	//----- nvinfo : EIATTR_CUDA_API_VERSION
	.align		4
        /*0000*/ 	.byte	0x04, 0x37
        /*0002*/ 	.short	(.L_7 - .L_6)
.L_6:
        /*0004*/ 	.word	0x00000082


	//----- nvinfo : EIATTR_KPARAM_INFO
	.align		4
.L_7:
        /*0008*/ 	.byte	0x04, 0x17
        /*000a*/ 	.short	(.L_9 - .L_8)
.L_8:
        /*000c*/ 	.word	0x00000000
        /*0010*/ 	.short	0x0001
        /*0012*/ 	.short	0x0008
        /*0014*/ 	.byte	0x00, 0xf5, 0x21, 0x00


	//----- nvinfo : EIATTR_KPARAM_INFO
	.align		4
.L_9:
        /*0018*/ 	.byte	0x04, 0x17
        /*001a*/ 	.short	(.L_11 - .L_10)
.L_10:
        /*001c*/ 	.word	0x00000000
        /*0020*/ 	.short	0x0000
        /*0022*/ 	.short	0x0000
        /*0024*/ 	.byte	0x00, 0xf5, 0x21, 0x00


	//----- nvinfo : EIATTR_SPARSE_MMA_MASK
	.align		4
.L_11:
        /*0028*/ 	.byte	0x03, 0x50
        /*002a*/ 	.short	0x0000


	//----- nvinfo : EIATTR_MAXREG_COUNT
	.align		4
        /*002c*/ 	.byte	0x03, 0x1b
        /*002e*/ 	.short	0x00ff


	//----- nvinfo : EIATTR_NUM_BARRIERS
	.align		4
        /*0030*/ 	.byte	0x02, 0x4c
        /*0032*/ 	.byte	0x01
	.zero		1


	//----- nvinfo : EIATTR_MERCURY_ISA_VERSION
	.align		4
        /*0034*/ 	.byte	0x03, 0x5f
        /*0036*/ 	.short	0x0101


	//----- nvinfo : EIATTR_VRC_CTA_INIT_COUNT
	.align		4
        /*0038*/ 	.byte	0x02, 0x4a
	.zero		1
	.zero		1


	//----- nvinfo : EIATTR_EXIT_INSTR_OFFSETS
	.align		4
        /*003c*/ 	.byte	0x04, 0x1c
        /*003e*/ 	.short	(.L_13 - .L_12)


	//   ....[0]....
.L_12:
        /*0040*/ 	.word	0x000001d0


	//   ....[1]....
        /*0044*/ 	.word	0x00000220


	//----- nvinfo : EIATTR_CRS_STACK_SIZE
	.align		4
.L_13:
        /*0048*/ 	.byte	0x04, 0x1e
        /*004a*/ 	.short	(.L_15 - .L_14)
.L_14:
        /*004c*/ 	.word	0x00000000


	//----- nvinfo : EIATTR_CBANK_PARAM_SIZE
	.align		4
.L_15:
        /*0050*/ 	.byte	0x03, 0x19
        /*0052*/ 	.short	0x0010


	//----- nvinfo : EIATTR_PARAM_CBANK
	.align		4
        /*0054*/ 	.byte	0x04, 0x0a
        /*0056*/ 	.short	(.L_17 - .L_16)
	.align		4
.L_16:
        /*0058*/ 	.word	index@(.nv.constant0._Z6reducePfS_)
        /*005c*/ 	.short	0x0380
        /*005e*/ 	.short	0x0010


	//----- nvinfo : EIATTR_SW_WAR
	.align		4
.L_17:
        /*0060*/ 	.byte	0x04, 0x36
        /*0062*/ 	.short	(.L_19 - .L_18)
.L_18:
        /*0064*/ 	.word	0x00000008
.L_19:


//--------------------- .nv.callgraph             --------------------------
	.section	.nv.callgraph,"",@"SHT_CUDA_CALLGRAPH"
	.align	4
	.sectionentsize	8
	.align		4
        /*0000*/ 	.word	0x00000000
	.align		4
        /*0004*/ 	.word	0xffffffff
	.align		4
        /*0008*/ 	.word	0x00000000
	.align		4
        /*000c*/ 	.word	0xfffffffe
	.align		4
        /*0010*/ 	.word	0x00000000
	.align		4
        /*0014*/ 	.word	0xfffffffd
	.align		4
        /*0018*/ 	.word	0x00000000
	.align		4
        /*001c*/ 	.word	0xfffffffc


//--------------------- .text._Z6reducePfS_       --------------------------
	.section	.text._Z6reducePfS_,"ax",@progbits
	.align	128
        .global         _Z6reducePfS_
        .type           _Z6reducePfS_,@function
        .size           _Z6reducePfS_,(.L_x_5 - _Z6reducePfS_)
        .other          _Z6reducePfS_,@"STO_CUDA_ENTRY STV_DEFAULT"
_Z6reducePfS_:
.text._Z6reducePfS_:
[----:B------:R-:W-:Y:S01]  /*0000*/  LDC R1, c[0x0][0x37c] ;  /* 0x0000df00ff017b82 */ /* 0x000fe20000000800 */
[----:B------:R-:W0:Y:S01]  /*0010*/  S2R R11, SR_CTAID.X ;  /* 0x00000000000b7919 */ /* 0x000e220000002500 */
[----:B------:R-:W1:Y:S06]  /*0020*/  LDCU UR6, c[0x0][0x360] ;  /* 0x00006c00ff0677ac */ /* 0x000e6c0008000800 */
[----:B------:R-:W2:Y:S01]  /*0030*/  LDC.64 R2, c[0x0][0x380] ;  /* 0x0000e000ff027b82 */ /* 0x000ea20000000a00 */
[----:B------:R-:W3:Y:S01]  /*0040*/  LDCU.64 UR4, c[0x0][0x358] ;  /* 0x00006b00ff0477ac */ /* 0x000ee20008000a00 */
[----:B-1----:R-:W-:-:S02]  /*0050*/  UISETP.GE.U32.AND UP0, UPT, UR6, 0x2, UPT ;  /* 0x000000020600788c */ /* 0x002fc4000bf06070 */
[----:B0-----:R-:W-:-:S04]  /*0060*/  IMAD R5, R11, UR6, RZ ;  /* 0x000000060b057c24 */ /* 0x001fc8000f8e02ff */
[----:B--2---:R-:W-:-:S03]  /*0070*/  IMAD.WIDE.U32 R2, R5, 0x4, R2 ;  /* 0x0000000405027825 */ /* 0x004fc600078e0002 */
[----:B---3--:R-:W-:Y:S05]  /*0080*/  BRA.U !UP0, `(.L_x_0) ;  /* 0x0000000108487547 */ /* 0x008fea000b800000 */
[----:B------:R-:W0:Y:S01]  /*0090*/  S2R R13, SR_TID.X ;  /* 0x00000000000d7919 */ /* 0x000e220000002100 */
[----:B------:R-:W-:Y:S02]  /*00a0*/  HFMA2 R7, -RZ, RZ, 0, 5.9604644775390625e-08 ;  /* 0x00000001ff077431 */ /* 0x000fe400000001ff */
[----:B0-----:R-:W-:-:S07]  /*00b0*/  IMAD.WIDE.U32 R4, R13, 0x4, R2 ;  /* 0x000000040d047825 */ /* 0x001fce00078e0002 */
.L_x_3:
[----:B------:R-:W-:Y:S01]  /*00c0*/  SHF.L.U32 R8, R7, 0x1, RZ ;  /* 0x0000000107087819 */ /* 0x000fe200000006ff */
[----:B------:R-:W-:Y:S03]  /*00d0*/  BSSY.RECONVERGENT B0, `(.L_x_1) ;  /* 0x0000009000007945 */ /* 0x000fe60003800200 */
[----:B------:R-:W-:-:S04]  /*00e0*/  IADD3 R0, PT, PT, R8, -0x1, RZ ;  /* 0xffffffff08007810 */ /* 0x000fc80007ffe0ff */
[----:B------:R-:W-:-:S13]  /*00f0*/  LOP3.LUT P0, RZ, R0, R13, RZ, 0xc0, !PT ;  /* 0x0000000d00ff7212 */ /* 0x000fda000780c0ff */
[----:B0-----:R-:W-:Y:S05]  /*0100*/  @P0 BRA `(.L_x_2) ;  /* 0x0000000000140947 */ /* 0x001fea0003800000 */
[----:B------:R-:W-:Y:S01]  /*0110*/  IMAD.WIDE R6, R7, 0x4, R4 ;  /* 0x0000000407067825 */ /* 0x000fe200078e0204 */
[----:B------:R-:W2:Y:S05]  /*0120*/  LDG.E R9, desc[UR4][R4.64] ;  /* 0x0000000404097981 */ /* 0x000eaa000c1e1900 */
[----:B------:R-:W2:Y:S02]  /*0130*/  LDG.E R6, desc[UR4][R6.64] ;  /* 0x0000000406067981 */ /* 0x000ea4000c1e1900 */
[----:B--2---:R-:W-:-:S05]  /*0140*/  FADD R9, R6, R9 ;  /* 0x0000000906097221 */ /* 0x004fca0000000000 */
[----:B------:R0:W-:Y:S02]  /*0150*/  STG.E desc[UR4][R4.64], R9 ;  /* 0x0000000904007986 */ /* 0x0001e4000c101904 */
.L_x_2:
[----:B------:R-:W-:Y:S05]  /*0160*/  BSYNC.RECONVERGENT B0 ;  /* 0x0000000000007941 */ /* 0x000fea0003800200 */
.L_x_1:
[----:B------:R-:W-:Y:S01]  /*0170*/  BAR.SYNC.DEFER_BLOCKING 0x0 ;  /* 0x0000000000007b1d */ /* 0x000fe20000010000 */
[----:B------:R-:W-:Y:S02]  /*0180*/  ISETP.GE.U32.AND P0, PT, R8, UR6, PT ;  /* 0x0000000608007c0c */ /* 0x000fe4000bf06070 */
[----:B------:R-:W-:-:S11]  /*0190*/  MOV R7, R8 ;  /* 0x0000000800077202 */ /* 0x000fd60000000f00 */
[----:B------:R-:W-:Y:S05]  /*01a0*/  @!P0 BRA `(.L_x_3) ;  /* 0xfffffffc00c48947 */ /* 0x000fea000383ffff */
.L_x_0:
[----:B------:R-:W1:Y:S02]  /*01b0*/  S2R R0, SR_TID.X ;  /* 0x0000000000007919 */ /* 0x000e640000002100 */
[----:B-1----:R-:W-:-:S13]  /*01c0*/  ISETP.NE.AND P0, PT, R0, RZ, PT ;  /* 0x000000ff0000720c */ /* 0x002fda0003f05270 */
[----:B------:R-:W-:Y:S05]  /*01d0*/  @P0 EXIT ;  /* 0x000000000000094d */ /* 0x000fea0003800000 */
[----:B------:R-:W2:Y:S01]  /*01e0*/  LDG.E R3, desc[UR4][R2.64] ;  /* 0x0000000402037981 */ /* 0x000ea2000c1e1900 */
[----:B0-----:R-:W0:Y:S02]  /*01f0*/  LDC.64 R4, c[0x0][0x388] ;  /* 0x0000e200ff047b82 */ /* 0x001e240000000a00 */
[----:B0-----:R-:W-:-:S05]  /*0200*/  IMAD.WIDE.U32 R4, R11, 0x4, R4 ;  /* 0x000000040b047825 */ /* 0x001fca00078e0004 */
[----:B--2---:R-:W-:Y:S01]  /*0210*/  STG.E desc[UR4][R4.64], R3 ;  /* 0x0000000304007986 */ /* 0x004fe2000c101904 */
[----:B------:R-:W-:Y:S05]  /*0220*/  EXIT ;  /* 0x000000000000794d */ /* 0x000fea0003800000 */
.L_x_4:
[----:B------:R-:W-:-:S00]  /*0230*/  BRA `(.L_x_4) ;  /* 0xfffffffc00fc7947 */ /* 0x000fc0000383ffff */
[----:B------:R-:W-:-:S00]  /*0240*/  NOP ;  /* 0x0000000000007918 */ /* 0x000fc00000000000 */
        /* <DEDUP_REMOVED lines=11> */
.L_x_5:


//--------------------- .nv.shared.reserved.0     --------------------------
	.section	.nv.shared.reserved.0,"aw",@nobits
	.weak		__nv_reservedSMEM_offset_0_alias
	.size		__nv_reservedSMEM_offset_0_alias, 0, 64
	.other		__nv_reservedSMEM_offset_0_alias,@"STO_CUDA_RESERVED_SHARED STV_DEFAULT"
__nv_reservedSMEM_offset_0_alias:
	.zero		0
	.zero		64


//--------------------- .nv.constant0._Z6reducePfS_ --------------------------
	.section	.nv.constant0._Z6reducePfS_,"a",@progbits
	.sectionflags	@""
	.align	4
.nv.constant0._Z6reducePfS_:
	.zero		912


//--------------------- SYMBOLS --------------------------

	.type		.nv.reservedSmem.offset0,@object
	.size		.nv.reservedSmem.offset0,0x4
